//
// Generated by NVIDIA NVVM Compiler
//
// Compiler Build ID: CL-36424714
// Cuda compilation tools, release 13.0, V13.0.88
// Based on NVVM 20.0.0
//

.version 9.0
.target sm_100
.address_size 64

	// .globl	_Z16dpas_kernel_wmmaPK6__halfS1_PKfPfiPi
// _ZZ16dpas_kernel_wmmaPK6__halfS1_PKfPfiPiE6smem_A has been demoted
// _ZZ16dpas_kernel_wmmaPK6__halfS1_PKfPfiPiE6smem_B has been demoted
// _ZZ16dpas_kernel_wmmaPK6__halfS1_PKfPfiPiE11result_smem has been demoted

.visible .entry _Z16dpas_kernel_wmmaPK6__halfS1_PKfPfiPi(
	.param .u64 .ptr .align 1 _Z16dpas_kernel_wmmaPK6__halfS1_PKfPfiPi_param_0,
	.param .u64 .ptr .align 1 _Z16dpas_kernel_wmmaPK6__halfS1_PKfPfiPi_param_1,
	.param .u64 .ptr .align 1 _Z16dpas_kernel_wmmaPK6__halfS1_PKfPfiPi_param_2,
	.param .u64 .ptr .align 1 _Z16dpas_kernel_wmmaPK6__halfS1_PKfPfiPi_param_3,
	.param .u32 _Z16dpas_kernel_wmmaPK6__halfS1_PKfPfiPi_param_4,
	.param .u64 .ptr .align 1 _Z16dpas_kernel_wmmaPK6__halfS1_PKfPfiPi_param_5
)
{
	.reg .pred 	%p<11>;
	.reg .b16 	%rs<19>;
	.reg .b32 	%r<81>;
	.reg .b32 	%f<16>;
	.reg .b64 	%rd<16>;
	// demoted variable
	.shared .align 2 .b8 _ZZ16dpas_kernel_wmmaPK6__halfS1_PKfPfiPiE6smem_A[512];
	// demoted variable
	.shared .align 2 .b8 _ZZ16dpas_kernel_wmmaPK6__halfS1_PKfPfiPiE6smem_B[512];
	// demoted variable
	.shared .align 4 .b8 _ZZ16dpas_kernel_wmmaPK6__halfS1_PKfPfiPiE11result_smem[1024];
	ld.param.u64 	%rd2, [_Z16dpas_kernel_wmmaPK6__halfS1_PKfPfiPi_param_0];
	ld.param.u64 	%rd3, [_Z16dpas_kernel_wmmaPK6__halfS1_PKfPfiPi_param_1];
	ld.param.u64 	%rd4, [_Z16dpas_kernel_wmmaPK6__halfS1_PKfPfiPi_param_2];
	ld.param.u64 	%rd5, [_Z16dpas_kernel_wmmaPK6__halfS1_PKfPfiPi_param_3];
	ld.param.u32 	%r27, [_Z16dpas_kernel_wmmaPK6__halfS1_PKfPfiPi_param_4];
	mov.u32 	%r1, %ctaid.x;
	setp.ge.s32 	%p1, %r1, %r27;
	@%p1 bra 	$L__BB0_14;
	cvta.to.global.u64 	%rd6, %rd4;
	mul.wide.u32 	%rd7, %r1, 4;
	add.s64 	%rd1, %rd6, %rd7;
	mov.u32 	%r2, %tid.x;
	setp.ne.s32 	%p2, %r2, 0;
	mov.f32 	%f15, 0f00000000;
	@%p2 bra 	$L__BB0_3;
	ld.global.f32 	%f15, [%rd1];
$L__BB0_3:
	setp.gt.u32 	%p3, %r2, 255;
	@%p3 bra 	$L__BB0_10;
	mov.f32 	%f4, 0f00000000;
	// begin inline asm
	{  cvt.rn.f16.f32 %rs2, %f4;}

	// end inline asm
	mov.u32 	%r3, %ntid.x;
	add.s32 	%r28, %r2, %r3;
	max.u32 	%r29, %r28, 256;
	setp.lt.u32 	%p4, %r28, 256;
	selp.u32 	%r30, 1, 0, %p4;
	add.s32 	%r31, %r28, %r30;
	sub.s32 	%r32, %r29, %r31;
	div.u32 	%r33, %r32, %r3;
	add.s32 	%r4, %r33, %r30;
	and.b32  	%r34, %r4, 3;
	setp.eq.s32 	%p5, %r34, 3;
	mov.u32 	%r80, %r2;
	@%p5 bra 	$L__BB0_7;
	add.s32 	%r35, %r4, 1;
	and.b32  	%r36, %r35, 3;
	shl.b32 	%r77, %r2, 1;
	shl.b32 	%r6, %r3, 1;
	neg.s32 	%r76, %r36;
	mad.lo.s32 	%r80, %r3, %r36, %r2;
$L__BB0_6:
	.pragma "nounroll";
	mov.u32 	%r37, _ZZ16dpas_kernel_wmmaPK6__halfS1_PKfPfiPiE6smem_A;
	add.s32 	%r38, %r37, %r77;
	st.shared.u16 	[%r38], %rs2;
	mov.u32 	%r39, _ZZ16dpas_kernel_wmmaPK6__halfS1_PKfPfiPiE6smem_B;
	add.s32 	%r40, %r39, %r77;
	st.shared.u16 	[%r40], %rs2;
	add.s32 	%r77, %r77, %r6;
	add.s32 	%r76, %r76, 1;
	setp.ne.s32 	%p6, %r76, 0;
	@%p6 bra 	$L__BB0_6;
$L__BB0_7:
	setp.lt.u32 	%p7, %r4, 3;
	@%p7 bra 	$L__BB0_10;
	shl.b32 	%r14, %r3, 2;
	shl.b32 	%r41, %r3, 1;
	mov.u32 	%r42, _ZZ16dpas_kernel_wmmaPK6__halfS1_PKfPfiPiE6smem_B;
	add.s32 	%r15, %r42, %r41;
	shl.b32 	%r79, %r80, 1;
	shl.b32 	%r17, %r3, 3;
	add.s32 	%r18, %r42, %r14;
	mul.lo.s32 	%r43, %r3, 6;
	add.s32 	%r19, %r42, %r43;
	mov.u32 	%r44, _ZZ16dpas_kernel_wmmaPK6__halfS1_PKfPfiPiE6smem_A;
	add.s32 	%r20, %r44, %r41;
	add.s32 	%r21, %r44, %r14;
	add.s32 	%r22, %r44, %r43;
$L__BB0_9:
	add.s32 	%r46, %r44, %r79;
	st.shared.u16 	[%r46], %rs2;
	add.s32 	%r48, %r42, %r79;
	st.shared.u16 	[%r48], %rs2;
	add.s32 	%r49, %r20, %r79;
	st.shared.u16 	[%r49], %rs2;
	add.s32 	%r50, %r15, %r79;
	st.shared.u16 	[%r50], %rs2;
	add.s32 	%r51, %r21, %r79;
	st.shared.u16 	[%r51], %rs2;
	add.s32 	%r52, %r18, %r79;
	st.shared.u16 	[%r52], %rs2;
	add.s32 	%r53, %r22, %r79;
	st.shared.u16 	[%r53], %rs2;
	add.s32 	%r54, %r19, %r79;
	st.shared.u16 	[%r54], %rs2;
	add.s32 	%r80, %r80, %r14;
	add.s32 	%r79, %r79, %r17;
	setp.lt.u32 	%p8, %r80, 256;
	@%p8 bra 	$L__BB0_9;
$L__BB0_10:
	setp.ne.s32 	%p9, %r2, 0;
	bar.sync 	0;
	@%p9 bra 	$L__BB0_12;
	shl.b32 	%r55, %r1, 3;
	cvta.to.global.u64 	%rd8, %rd2;
	mul.wide.u32 	%rd9, %r55, 2;
	add.s64 	%rd10, %rd8, %rd9;
	ld.global.u16 	%rs3, [%rd10];
	st.shared.u16 	[_ZZ16dpas_kernel_wmmaPK6__halfS1_PKfPfiPiE6smem_A], %rs3;
	cvta.to.global.u64 	%rd11, %rd3;
	add.s64 	%rd12, %rd11, %rd9;
	ld.global.u16 	%rs4, [%rd12];
	st.shared.u16 	[_ZZ16dpas_kernel_wmmaPK6__halfS1_PKfPfiPiE6smem_B], %rs4;
	ld.global.u16 	%rs5, [%rd10+2];
	st.shared.u16 	[_ZZ16dpas_kernel_wmmaPK6__halfS1_PKfPfiPiE6smem_A+2], %rs5;
	ld.global.u16 	%rs6, [%rd12+2];
	st.shared.u16 	[_ZZ16dpas_kernel_wmmaPK6__halfS1_PKfPfiPiE6smem_B+2], %rs6;
	ld.global.u16 	%rs7, [%rd10+4];
	st.shared.u16 	[_ZZ16dpas_kernel_wmmaPK6__halfS1_PKfPfiPiE6smem_A+4], %rs7;
	ld.global.u16 	%rs8, [%rd12+4];
	st.shared.u16 	[_ZZ16dpas_kernel_wmmaPK6__halfS1_PKfPfiPiE6smem_B+4], %rs8;
	ld.global.u16 	%rs9, [%rd10+6];
	st.shared.u16 	[_ZZ16dpas_kernel_wmmaPK6__halfS1_PKfPfiPiE6smem_A+6], %rs9;
	ld.global.u16 	%rs10, [%rd12+6];
	st.shared.u16 	[_ZZ16dpas_kernel_wmmaPK6__halfS1_PKfPfiPiE6smem_B+6], %rs10;
	ld.global.u16 	%rs11, [%rd10+8];
	st.shared.u16 	[_ZZ16dpas_kernel_wmmaPK6__halfS1_PKfPfiPiE6smem_A+8], %rs11;
	ld.global.u16 	%rs12, [%rd12+8];
	st.shared.u16 	[_ZZ16dpas_kernel_wmmaPK6__halfS1_PKfPfiPiE6smem_B+8], %rs12;
	ld.global.u16 	%rs13, [%rd10+10];
	st.shared.u16 	[_ZZ16dpas_kernel_wmmaPK6__halfS1_PKfPfiPiE6smem_A+10], %rs13;
	ld.global.u16 	%rs14, [%rd12+10];
	st.shared.u16 	[_ZZ16dpas_kernel_wmmaPK6__halfS1_PKfPfiPiE6smem_B+10], %rs14;
	ld.global.u16 	%rs15, [%rd10+12];
	st.shared.u16 	[_ZZ16dpas_kernel_wmmaPK6__halfS1_PKfPfiPiE6smem_A+12], %rs15;
	ld.global.u16 	%rs16, [%rd12+12];
	st.shared.u16 	[_ZZ16dpas_kernel_wmmaPK6__halfS1_PKfPfiPiE6smem_B+12], %rs16;
	ld.global.u16 	%rs17, [%rd10+14];
	st.shared.u16 	[_ZZ16dpas_kernel_wmmaPK6__halfS1_PKfPfiPiE6smem_A+14], %rs17;
	ld.global.u16 	%rs18, [%rd12+14];
	st.shared.u16 	[_ZZ16dpas_kernel_wmmaPK6__halfS1_PKfPfiPiE6smem_B+14], %rs18;
$L__BB0_12:
	setp.ne.s32 	%p10, %r2, 0;
	bar.sync 	0;
	mov.u32 	%r56, _ZZ16dpas_kernel_wmmaPK6__halfS1_PKfPfiPiE6smem_A;
	mov.b32 	%r57, 16;
	wmma.load.a.sync.aligned.row.m16n16k16.shared.f16 	{%r58, %r59, %r60, %r61, %r62, %r63, %r64, %r65}, [%r56], %r57;
	mov.u32 	%r66, _ZZ16dpas_kernel_wmmaPK6__halfS1_PKfPfiPiE6smem_B;
	wmma.load.b.sync.aligned.col.m16n16k16.shared.f16 	{%r67, %r68, %r69, %r70, %r71, %r72, %r73, %r74}, [%r66], %r57;
	mov.f32 	%f5, 0f00000000;
	wmma.mma.sync.aligned.row.col.m16n16k16.f32.f32 {%f6, %f7, %f8, %f9, %f10, %f11, %f12, %f13}, {%r58, %r59, %r60, %r61, %r62, %r63, %r64, %r65}, {%r67, %r68, %r69, %r70, %r71, %r72, %r73, %r74}, {%f15, %f5, %f5, %f5, %f5, %f5, %f5, %f5};
	mov.u32 	%r75, _ZZ16dpas_kernel_wmmaPK6__halfS1_PKfPfiPiE11result_smem;
	wmma.store.d.sync.aligned.row.m16n16k16.shared.f32 	[%r75], {%f6, %f7, %f8, %f9, %f10, %f11, %f12, %f13}, %r57;
	bar.sync 	0;
	@%p10 bra 	$L__BB0_14;
	ld.shared.f32 	%f14, [_ZZ16dpas_kernel_wmmaPK6__halfS1_PKfPfiPiE11result_smem];
	cvta.to.global.u64 	%rd13, %rd5;
	add.s64 	%rd15, %rd13, %rd7;
	st.global.f32 	[%rd15], %f14;
$L__BB0_14:
	ret;

}
	// .globl	_Z20dpas_kernel_cudacorePK6__halfS1_PKfPfiPi
.visible .entry _Z20dpas_kernel_cudacorePK6__halfS1_PKfPfiPi(
	.param .u64 .ptr .align 1 _Z20dpas_kernel_cudacorePK6__halfS1_PKfPfiPi_param_0,
	.param .u64 .ptr .align 1 _Z20dpas_kernel_cudacorePK6__halfS1_PKfPfiPi_param_1,
	.param .u64 .ptr .align 1 _Z20dpas_kernel_cudacorePK6__halfS1_PKfPfiPi_param_2,
	.param .u64 .ptr .align 1 _Z20dpas_kernel_cudacorePK6__halfS1_PKfPfiPi_param_3,
	.param .u32 _Z20dpas_kernel_cudacorePK6__halfS1_PKfPfiPi_param_4,
	.param .u64 .ptr .align 1 _Z20dpas_kernel_cudacorePK6__halfS1_PKfPfiPi_param_5
)
{
	.reg .pred 	%p<2>;
	.reg .b16 	%rs<17>;
	.reg .b32 	%r<7>;
	.reg .b32 	%f<55>;
	.reg .b64 	%rd<15>;

	ld.param.u64 	%rd1, [_Z20dpas_kernel_cudacorePK6__halfS1_PKfPfiPi_param_0];
	ld.param.u64 	%rd2, [_Z20dpas_kernel_cudacorePK6__halfS1_PKfPfiPi_param_1];
	ld.param.u64 	%rd3, [_Z20dpas_kernel_cudacorePK6__halfS1_PKfPfiPi_param_2];
	ld.param.u64 	%rd4, [_Z20dpas_kernel_cudacorePK6__halfS1_PKfPfiPi_param_3];
	ld.param.u32 	%r2, [_Z20dpas_kernel_cudacorePK6__halfS1_PKfPfiPi_param_4];
	mov.u32 	%r3, %ctaid.x;
	mov.u32 	%r4, %ntid.x;
	mov.u32 	%r5, %tid.x;
	mad.lo.s32 	%r1, %r3, %r4, %r5;
	setp.ge.s32 	%p1, %r1, %r2;
	@%p1 bra 	$L__BB1_2;
	cvta.to.global.u64 	%rd5, %rd4;
	cvta.to.global.u64 	%rd6, %rd1;
	cvta.to.global.u64 	%rd7, %rd2;
	cvta.to.global.u64 	%rd8, %rd3;
	mul.wide.s32 	%rd9, %r1, 4;
	add.s64 	%rd10, %rd8, %rd9;
	ld.global.f32 	%f17, [%rd10];
	shl.b32 	%r6, %r1, 3;
	mul.wide.s32 	%rd11, %r6, 2;
	add.s64 	%rd12, %rd6, %rd11;
	ld.global.u16 	%rs1, [%rd12];
	// begin inline asm
	{  cvt.f32.f16 %f1, %rs1;}

	// end inline asm
	add.s64 	%rd13, %rd7, %rd11;
	ld.global.u16 	%rs2, [%rd13];
	// begin inline asm
	{  cvt.f32.f16 %f2, %rs2;}

	// end inline asm
	mul.f32 	%f18, %f1, %f2;
	add.f32 	%f19, %f18, 0f00000000;
	sub.f32 	%f20, %f19, %f18;
	ld.global.u16 	%rs3, [%rd12+2];
	// begin inline asm
	{  cvt.f32.f16 %f3, %rs3;}

	// end inline asm
	ld.global.u16 	%rs4, [%rd13+2];
	// begin inline asm
	{  cvt.f32.f16 %f4, %rs4;}

	// end inline asm
	mul.f32 	%f21, %f3, %f4;
	sub.f32 	%f22, %f21, %f20;
	add.f32 	%f23, %f19, %f22;
	sub.f32 	%f24, %f23, %f19;
	sub.f32 	%f25, %f24, %f22;
	ld.global.u16 	%rs5, [%rd12+4];
	// begin inline asm
	{  cvt.f32.f16 %f5, %rs5;}

	// end inline asm
	ld.global.u16 	%rs6, [%rd13+4];
	// begin inline asm
	{  cvt.f32.f16 %f6, %rs6;}

	// end inline asm
	mul.f32 	%f26, %f5, %f6;
	sub.f32 	%f27, %f26, %f25;
	add.f32 	%f28, %f23, %f27;
	sub.f32 	%f29, %f28, %f23;
	sub.f32 	%f30, %f29, %f27;
	ld.global.u16 	%rs7, [%rd12+6];
	// begin inline asm
	{  cvt.f32.f16 %f7, %rs7;}

	// end inline asm
	ld.global.u16 	%rs8, [%rd13+6];
	// begin inline asm
	{  cvt.f32.f16 %f8, %rs8;}

	// end inline asm
	mul.f32 	%f31, %f7, %f8;
	sub.f32 	%f32, %f31, %f30;
	add.f32 	%f33, %f28, %f32;
	sub.f32 	%f34, %f33, %f28;
	sub.f32 	%f35, %f34, %f32;
	ld.global.u16 	%rs9, [%rd12+8];
	// begin inline asm
	{  cvt.f32.f16 %f9, %rs9;}

	// end inline asm
	ld.global.u16 	%rs10, [%rd13+8];
	// begin inline asm
	{  cvt.f32.f16 %f10, %rs10;}

	// end inline asm
	mul.f32 	%f36, %f9, %f10;
	sub.f32 	%f37, %f36, %f35;
	add.f32 	%f38, %f33, %f37;
	sub.f32 	%f39, %f38, %f33;
	sub.f32 	%f40, %f39, %f37;
	ld.global.u16 	%rs11, [%rd12+10];
	// begin inline asm
	{  cvt.f32.f16 %f11, %rs11;}

	// end inline asm
	ld.global.u16 	%rs12, [%rd13+10];
	// begin inline asm
	{  cvt.f32.f16 %f12, %rs12;}

	// end inline asm
	mul.f32 	%f41, %f11, %f12;
	sub.f32 	%f42, %f41, %f40;
	add.f32 	%f43, %f38, %f42;
	sub.f32 	%f44, %f43, %f38;
	sub.f32 	%f45, %f44, %f42;
	ld.global.u16 	%rs13, [%rd12+12];
	// begin inline asm
	{  cvt.f32.f16 %f13, %rs13;}

	// end inline asm
	ld.global.u16 	%rs14, [%rd13+12];
	// begin inline asm
	{  cvt.f32.f16 %f14, %rs14;}

	// end inline asm
	mul.f32 	%f46, %f13, %f14;
	sub.f32 	%f47, %f46, %f45;
	add.f32 	%f48, %f43, %f47;
	sub.f32 	%f49, %f48, %f43;
	sub.f32 	%f50, %f49, %f47;
	ld.global.u16 	%rs15, [%rd12+14];
	// begin inline asm
	{  cvt.f32.f16 %f15, %rs15;}

	// end inline asm
	ld.global.u16 	%rs16, [%rd13+14];
	// begin inline asm
	{  cvt.f32.f16 %f16, %rs16;}

	// end inline asm
	mul.f32 	%f51, %f15, %f16;
	sub.f32 	%f52, %f51, %f50;
	add.f32 	%f53, %f48, %f52;
	add.f32 	%f54, %f17, %f53;
	add.s64 	%rd14, %rd5, %rd9;
	st.global.f32 	[%rd14], %f54;
$L__BB1_2:
	ret;

}


// ===== COMPILED SASS (sm_100) =====

	.target	sm_100

	.elftype	@"ET_EXEC"


//--------------------- .note.nv.tkinfo           --------------------------
	.section	.note.nv.tkinfo,"",@"SHT_NOTE"
	.sectionflags	@"SHF_NOTE_NV_TKINFO"
	.tkinfo
        /*0018*/ 	.word	0x00000002
        /*0030*/ 	.string	""
        /*0030*/ 	.string	"ptxas"
        /*0030*/ 	.string	"Cuda compilation tools, release 13.0, V13.0.88"
        /*0030*/ 	.string	"Build cuda_13.0.r13.0/compiler.36424714_0"
        /*0030*/ 	.string	"-arch sm_100 -m 64 "



//--------------------- .note.nv.cuinfo           --------------------------
	.section	.note.nv.cuinfo,"",@"SHT_NOTE"
	.sectionflags	@"SHF_NOTE_NV_CUINFO"
        /*0018*/ 	.short	0x0002
        /*001a*/ 	.short	0x0064
        /*001c*/ 	.short	0x0082
	.zero		2


//--------------------- .nv.info                  --------------------------
	.section	.nv.info,"",@"SHT_CUDA_INFO"
	.align	4


	//----- nvinfo : EIATTR_REGCOUNT
	.align		4
        /*0000*/ 	.byte	0x04, 0x2f
        /*0002*/ 	.short	(.L_1 - .L_0)
	.align		4
.L_0:
        /*0004*/ 	.word	index@(_Z16dpas_kernel_wmmaPK6__halfS1_PKfPfiPi)
        /*0008*/ 	.word	0x0000001a


	//----- nvinfo : EIATTR_FRAME_SIZE
	.align		4
.L_1:
        /*000c*/ 	.byte	0x04, 0x11
        /*000e*/ 	.short	(.L_3 - .L_2)
	.align		4
.L_2:
        /*0010*/ 	.word	index@(_Z16dpas_kernel_wmmaPK6__halfS1_PKfPfiPi)
        /*0014*/ 	.word	0x00000000


	//----- nvinfo : EIATTR_REGCOUNT
	.align		4
.L_3:
        /*0018*/ 	.byte	0x04, 0x2f
        /*001a*/ 	.short	(.L_5 - .L_4)
	.align		4
.L_4:
        /*001c*/ 	.word	index@(_Z20dpas_kernel_cudacorePK6__halfS1_PKfPfiPi)
        /*0020*/ 	.word	0x0000001c


	//----- nvinfo : EIATTR_FRAME_SIZE
	.align		4
.L_5:
        /*0024*/ 	.byte	0x04, 0x11
        /*0026*/ 	.short	(.L_7 - .L_6)
	.align		4
.L_6:
        /*0028*/ 	.word	index@(_Z20dpas_kernel_cudacorePK6__halfS1_PKfPfiPi)
        /*002c*/ 	.word	0x00000000


	//----- nvinfo : EIATTR_MIN_STACK_SIZE
	.align		4
.L_7:
        /*0030*/ 	.byte	0x04, 0x12
        /*0032*/ 	.short	(.L_9 - .L_8)
	.align		4
.L_8:
        /*0034*/ 	.word	index@(_Z20dpas_kernel_cudacorePK6__halfS1_PKfPfiPi)
        /*0038*/ 	.word	0x00000000


	//----- nvinfo : EIATTR_MIN_STACK_SIZE
	.align		4
.L_9:
        /*003c*/ 	.byte	0x04, 0x12
        /*003e*/ 	.short	(.L_11 - .L_10)
	.align		4
.L_10:
        /*0040*/ 	.word	index@(_Z16dpas_kernel_wmmaPK6__halfS1_PKfPfiPi)
        /*0044*/ 	.word	0x00000000
.L_11:


//--------------------- .nv.compat                --------------------------
	.section	.nv.compat,"",@"SHT_CUDA_COMPAT_INFO"
	.align	4
        /*0000*/ 	.byte	0x02, 0x09, 0x00, 0x00, 0x02, 0x02, 0x01, 0x00, 0x02, 0x05, 0x05, 0x00, 0x03, 0x07, 0x01, 0x01
        /*0010*/ 	.byte	0x02, 0x03, 0x00, 0x00, 0x02, 0x06, 0x01, 0x00, 0x04, 0x0b, 0x08, 0x00, 0x09, 0x00, 0x00, 0x00
        /*0020*/ 	.byte	0x00, 0x00, 0x00, 0x00


//--------------------- .nv.info._Z20dpas_kernel_cudacorePK6__halfS1_PKfPfiPi --------------------------
	.section	.nv.info._Z20dpas_kernel_cudacorePK6__halfS1_PKfPfiPi,"",@"SHT_CUDA_INFO"
	.sectionflags	@""
	.align	4


	//----- nvinfo : EIATTR_CUDA_API_VERSION
	.align		4
        /*0000*/ 	.byte	0x04, 0x37
        /*0002*/ 	.short	(.L_13 - .L_12)
.L_12:
        /*0004*/ 	.word	0x00000082


	//----- nvinfo : EIATTR_KPARAM_INFO
	.align		4
.L_13:
        /*0008*/ 	.byte	0x04, 0x17
        /*000a*/ 	.short	(.L_15 - .L_14)
.L_14:
        /*000c*/ 	.word	0x00000000
        /*0010*/ 	.short	0x0005
        /*0012*/ 	.short	0x0028
        /*0014*/ 	.byte	0x00, 0xf5, 0x21, 0x00


	//----- nvinfo : EIATTR_KPARAM_INFO
	.align		4
.L_15:
        /*0018*/ 	.byte	0x04, 0x17
        /*001a*/ 	.short	(.L_17 - .L_16)
.L_16:
        /*001c*/ 	.word	0x00000000
        /*0020*/ 	.short	0x0004
        /*0022*/ 	.short	0x0020
        /*0024*/ 	.byte	0x00, 0xf0, 0x11, 0x00


	//----- nvinfo : EIATTR_KPARAM_INFO
	.align		4
.L_17:
        /*0028*/ 	.byte	0x04, 0x17
        /*002a*/ 	.short	(.L_19 - .L_18)
.L_18:
        /*002c*/ 	.word	0x00000000
        /*0030*/ 	.short	0x0003
        /*0032*/ 	.short	0x0018
        /*0034*/ 	.byte	0x00, 0xf5, 0x21, 0x00


	//----- nvinfo : EIATTR_KPARAM_INFO
	.align		4
.L_19:
        /*0038*/ 	.byte	0x04, 0x17
        /*003a*/ 	.short	(.L_21 - .L_20)
.L_20:
        /*003c*/ 	.word	0x00000000
        /*0040*/ 	.short	0x0002
        /*0042*/ 	.short	0x0010
        /*0044*/ 	.byte	0x00, 0xf5, 0x21, 0x00


	//----- nvinfo : EIATTR_KPARAM_INFO
	.align		4
.L_21:
        /*0048*/ 	.byte	0x04, 0x17
        /*004a*/ 	.short	(.L_23 - .L_22)
.L_22:
        /*004c*/ 	.word	0x00000000
        /*0050*/ 	.short	0x0001
        /*0052*/ 	.short	0x0008
        /*0054*/ 	.byte	0x00, 0xf5, 0x21, 0x00


	//----- nvinfo : EIATTR_KPARAM_INFO
	.align		4
.L_23:
        /*0058*/ 	.byte	0x04, 0x17
        /*005a*/ 	.short	(.L_25 - .L_24)
.L_24:
        /*005c*/ 	.word	0x00000000
        /*0060*/ 	.short	0x0000
        /*0062*/ 	.short	0x0000
        /*0064*/ 	.byte	0x00, 0xf5, 0x21, 0x00


	//----- nvinfo : EIATTR_SPARSE_MMA_MASK
	.align		4
.L_25:
        /*0068*/ 	.byte	0x03, 0x50
        /*006a*/ 	.short	0x0000


	//----- nvinfo : EIATTR_MAXREG_COUNT
	.align		4
        /*006c*/ 	.byte	0x03, 0x1b
        /*006e*/ 	.short	0x00ff


	//----- nvinfo : EIATTR_MERCURY_ISA_VERSION
	.align		4
        /*0070*/ 	.byte	0x03, 0x5f
        /*0072*/ 	.short	0x0101


	//----- nvinfo : EIATTR_VRC_CTA_INIT_COUNT
	.align		4
        /*0074*/ 	.byte	0x02, 0x4a
	.zero		1
	.zero		1


	//----- nvinfo : EIATTR_EXIT_INSTR_OFFSETS
	.align		4
        /*0078*/ 	.byte	0x04, 0x1c
        /*007a*/ 	.short	(.L_27 - .L_26)


	//   ....[0]....
.L_26:
        /*007c*/ 	.word	0x00000070


	//   ....[1]....
        /*0080*/ 	.word	0x00000510


	//----- nvinfo : EIATTR_CBANK_PARAM_SIZE
	.align		4
.L_27:
        /*0084*/ 	.byte	0x03, 0x19
        /*0086*/ 	.short	0x0030


	//----- nvinfo : EIATTR_PARAM_CBANK
	.align		4
        /*0088*/ 	.byte	0x04, 0x0a
        /*008a*/ 	.short	(.L_29 - .L_28)
	.align		4
.L_28:
        /*008c*/ 	.word	index@(.nv.constant0._Z20dpas_kernel_cudacorePK6__halfS1_PKfPfiPi)
        /*0090*/ 	.short	0x0380
        /*0092*/ 	.short	0x0030


	//----- nvinfo : EIATTR_SW_WAR
	.align		4
.L_29:
        /*0094*/ 	.byte	0x04, 0x36
        /*0096*/ 	.short	(.L_31 - .L_30)
.L_30:
        /*0098*/ 	.word	0x00000008
.L_31:


//--------------------- .nv.info._Z16dpas_kernel_wmmaPK6__halfS1_PKfPfiPi --------------------------
	.section	.nv.info._Z16dpas_kernel_wmmaPK6__halfS1_PKfPfiPi,"",@"SHT_CUDA_INFO"
	.sectionflags	@""
	.align	4


	//----- nvinfo : EIATTR_CUDA_API_VERSION
	.align		4
        /*0000*/ 	.byte	0x04, 0x37
        /*0002*/ 	.short	(.L_33 - .L_32)
.L_32:
        /*0004*/ 	.word	0x00000082


	//----- nvinfo : EIATTR_KPARAM_INFO
	.align		4
.L_33:
        /*0008*/ 	.byte	0x04, 0x17
        /*000a*/ 	.short	(.L_35 - .L_34)
.L_34:
        /*000c*/ 	.word	0x00000000
        /*0010*/ 	.short	0x0005
        /*0012*/ 	.short	0x0028
        /*0014*/ 	.byte	0x00, 0xf5, 0x21, 0x00


	//----- nvinfo : EIATTR_KPARAM_INFO
	.align		4
.L_35:
        /*0018*/ 	.byte	0x04, 0x17
        /*001a*/ 	.short	(.L_37 - .L_36)
.L_36:
        /*001c*/ 	.word	0x00000000
        /*0020*/ 	.short	0x0004
        /*0022*/ 	.short	0x0020
        /*0024*/ 	.byte	0x00, 0xf0, 0x11, 0x00


	//----- nvinfo : EIATTR_KPARAM_INFO
	.align		4
.L_37:
        /*0028*/ 	.byte	0x04, 0x17
        /*002a*/ 	.short	(.L_39 - .L_38)
.L_38:
        /*002c*/ 	.word	0x00000000
        /*0030*/ 	.short	0x0003
        /*0032*/ 	.short	0x0018
        /*0034*/ 	.byte	0x00, 0xf5, 0x21, 0x00


	//----- nvinfo : EIATTR_KPARAM_INFO
	.align		4
.L_39:
        /*0038*/ 	.byte	0x04, 0x17
        /*003a*/ 	.short	(.L_41 - .L_40)
.L_40:
        /*003c*/ 	.word	0x00000000
        /*0040*/ 	.short	0x0002
        /*0042*/ 	.short	0x0010
        /*0044*/ 	.byte	0x00, 0xf5, 0x21, 0x00


	//----- nvinfo : EIATTR_KPARAM_INFO
	.align		4
.L_41:
        /*0048*/ 	.byte	0x04, 0x17
        /*004a*/ 	.short	(.L_43 - .L_42)
.L_42:
        /*004c*/ 	.word	0x00000000
        /*0050*/ 	.short	0x0001
        /*0052*/ 	.short	0x0008
        /*0054*/ 	.byte	0x00, 0xf5, 0x21, 0x00


	//----- nvinfo : EIATTR_KPARAM_INFO
	.align		4
.L_43:
        /*0058*/ 	.byte	0x04, 0x17
        /*005a*/ 	.short	(.L_45 - .L_44)
.L_44:
        /*005c*/ 	.word	0x00000000
        /*0060*/ 	.short	0x0000
        /*0062*/ 	.short	0x0000
        /*0064*/ 	.byte	0x00, 0xf5, 0x21, 0x00


	//----- nvinfo : EIATTR_SPARSE_MMA_MASK
	.align		4
.L_45:
        /*0068*/ 	.byte	0x03, 0x50
        /*006a*/ 	.short	0x0000


	//----- nvinfo : EIATTR_WMMA_USED
	.align		4
        /*006c*/ 	.byte	0x01, 0x2b
	.zero		2


	//----- nvinfo : EIATTR_MAXREG_COUNT
	.align		4
        /*0070*/ 	.byte	0x03, 0x1b
        /*0072*/ 	.short	0x00ff


	//----- nvinfo : EIATTR_NUM_BARRIERS
	.align		4
        /*0074*/ 	.byte	0x02, 0x4c
        /*0076*/ 	.byte	0x01
	.zero		1


	//----- nvinfo : EIATTR_MERCURY_ISA_VERSION
	.align		4
        /*0078*/ 	.byte	0x03, 0x5f
        /*007a*/ 	.short	0x0101


	//----- nvinfo : EIATTR_VRC_CTA_INIT_COUNT
	.align		4
        /*007c*/ 	.byte	0x02, 0x4a
	.zero		1
	.zero		1


	//----- nvinfo : EIATTR_EXIT_INSTR_OFFSETS
	.align		4
        /*0080*/ 	.byte	0x04, 0x1c
        /*0082*/ 	.short	(.L_47 - .L_46)


	//   ....[0]....
.L_46:
        /*0084*/ 	.word	0x00000040


	//   ....[1]....
        /*0088*/ 	.word	0x00000b60


	//   ....[2]....
        /*008c*/ 	.word	0x00000bb0


	//----- nvinfo : EIATTR_CRS_STACK_SIZE
	.align		4
.L_47:
        /*0090*/ 	.byte	0x04, 0x1e
        /*0092*/ 	.short	(.L_49 - .L_48)
.L_48:
        /*0094*/ 	.word	0x00000000


	//----- nvinfo : EIATTR_CBANK_PARAM_SIZE
	.align		4
.L_49:
        /*0098*/ 	.byte	0x03, 0x19
        /*009a*/ 	.short	0x0030


	//----- nvinfo : EIATTR_PARAM_CBANK
	.align		4
        /*009c*/ 	.byte	0x04, 0x0a
        /*009e*/ 	.short	(.L_51 - .L_50)
	.align		4
.L_50:
        /*00a0*/ 	.word	index@(.nv.constant0._Z16dpas_kernel_wmmaPK6__halfS1_PKfPfiPi)
        /*00a4*/ 	.short	0x0380
        /*00a6*/ 	.short	0x0030


	//----- nvinfo : EIATTR_SW_WAR
	.align		4
.L_51:
        /*00a8*/ 	.byte	0x04, 0x36
        /*00aa*/ 	.short	(.L_53 - .L_52)
.L_52:
        /*00ac*/ 	.word	0x00000008
.L_53:


//--------------------- .nv.callgraph             --------------------------
	.section	.nv.callgraph,"",@"SHT_CUDA_CALLGRAPH"
	.align	4
	.sectionentsize	8
	.align		4
        /*0000*/ 	.word	0x00000000
	.align		4
        /*0004*/ 	.word	0xffffffff
	.align		4
        /*0008*/ 	.word	0x00000000
	.align		4
        /*000c*/ 	.word	0xfffffffe
	.align		4
        /*0010*/ 	.word	0x00000000
	.align		4
        /*0014*/ 	.word	0xfffffffd
	.align		4
        /*0018*/ 	.word	0x00000000
	.align		4
        /*001c*/ 	.word	0xfffffffc


//--------------------- .text._Z20dpas_kernel_cudacorePK6__halfS1_PKfPfiPi --------------------------
	.section	.text._Z20dpas_kernel_cudacorePK6__halfS1_PKfPfiPi,"ax",@progbits
	.align	128
        .global         _Z20dpas_kernel_cudacorePK6__halfS1_PKfPfiPi
        .type           _Z20dpas_kernel_cudacorePK6__halfS1_PKfPfiPi,@function
        .size           _Z20dpas_kernel_cudacorePK6__halfS1_PKfPfiPi,(.L_x_12 - _Z20dpas_kernel_cudacorePK6__halfS1_PKfPfiPi)
        .other          _Z20dpas_kernel_cudacorePK6__halfS1_PKfPfiPi,@"STO_CUDA_ENTRY STV_DEFAULT"
_Z20dpas_kernel_cudacorePK6__halfS1_PKfPfiPi:
.text._Z20dpas_kernel_cudacorePK6__halfS1_PKfPfiPi:
[----:B------:R-:W-:Y:S01]  /*0000*/  LDC R1, c[0x0][0x37c] ;  /* 0x0000df00ff017b82 */ /* 0x000fe20000000800 */
[----:B------:R-:W0:Y:S07]  /*0010*/  S2R R0, SR_TID.X ;  /* 0x0000000000007919 */ /* 0x000e2e0000002100 */
[----:B------:R-:W0:Y:S01]  /*0020*/  S2UR UR4, SR_CTAID.X ;  /* 0x00000000000479c3 */ /* 0x000e220000002500 */
[----:B------:R-:W1:Y:S07]  /*0030*/  LDCU UR5, c[0x0][0x3a0] ;  /* 0x00007400ff0577ac */ /* 0x000e6e0008000800 */
[----:B------:R-:W0:Y:S02]  /*0040*/  LDC R9, c[0x0][0x360] ;  /* 0x0000d800ff097b82 */ /* 0x000e240000000800 */
[----:B0-----:R-:W-:-:S05]  /*0050*/  IMAD R9, R9, UR4, R0 ;  /* 0x0000000409097c24 */ /* 0x001fca000f8e0200 */
[----:B-1----:R-:W-:-:S13]  /*0060*/  ISETP.GE.AND P0, PT, R9, UR5, PT ;  /* 0x0000000509007c0c */ /* 0x002fda000bf06270 */
[----:B------:R-:W-:Y:S05]  /*0070*/  @P0 EXIT ;  /* 0x000000000000094d */ /* 0x000fea0003800000 */
[----:B------:R-:W0:Y:S01]  /*0080*/  LDC.64 R6, c[0x0][0x380] ;  /* 0x0000e000ff067b82 */ /* 0x000e220000000a00 */
[----:B------:R-:W1:Y:S01]  /*0090*/  LDCU.64 UR4, c[0x0][0x358] ;  /* 0x00006b00ff0477ac */ /* 0x000e620008000a00 */
[----:B------:R-:W-:-:S06]  /*00a0*/  SHF.L.U32 R3, R9, 0x3, RZ ;  /* 0x0000000309037819 */ /* 0x000fcc00000006ff */
[----:B------:R-:W2:Y:S01]  /*00b0*/  LDC.64 R4, c[0x0][0x388] ;  /* 0x0000e200ff047b82 */ /* 0x000ea20000000a00 */
[----:B0-----:R-:W-:-:S05]  /*00c0*/  IMAD.WIDE R6, R3, 0x2, R6 ;  /* 0x0000000203067825 */ /* 0x001fca00078e0206 */
[----:B-1----:R-:W3:Y:S01]  /*00d0*/  LDG.E.U16 R0, desc[UR4][R6.64] ;  /* 0x0000000406007981 */ /* 0x002ee2000c1e1500 */
[----:B--2---:R-:W-:-:S03]  /*00e0*/  IMAD.WIDE R4, R3, 0x2, R4 ;  /* 0x0000000203047825 */ /* 0x004fc600078e0204 */
[----:B------:R-:W2:Y:S01]  /*00f0*/  LDG.E.U16 R24, desc[UR4][R6.64+0x2] ;  /* 0x0000020406187981 */ /* 0x000ea2000c1e1500 */
[----:B------:R-:W0:Y:S03]  /*0100*/  LDC.64 R2, c[0x0][0x390] ;  /* 0x0000e400ff027b82 */ /* 0x000e260000000a00 */
[----:B------:R-:W4:Y:S04]  /*0110*/  LDG.E.U16 R22, desc[UR4][R4.64] ;  /* 0x0000000404167981 */ /* 0x000f28000c1e1500 */
[----:B------:R-:W5:Y:S04]  /*0120*/  LDG.E.U16 R20, desc[UR4][R4.64+0x2] ;  /* 0x0000020404147981 */ /* 0x000f68000c1e1500 */
        /* <DEDUP_REMOVED lines=10> */
[----:B------:R1:W5:Y:S04]  /*01d0*/  LDG.E.U16 R19, desc[UR4][R6.64+0xe] ;  /* 0x00000e0406137981 */ /* 0x000368000c1e1500 */
[----:B------:R1:W5:Y:S01]  /*01e0*/  LDG.E.U16 R21, desc[UR4][R4.64+0xe] ;  /* 0x00000e0404157981 */ /* 0x000362000c1e1500 */
[----:B0-----:R-:W-:-:S06]  /*01f0*/  IMAD.WIDE R2, R9, 0x4, R2 ;  /* 0x0000000409027825 */ /* 0x001fcc00078e0202 */
[----:B------:R0:W5:Y:S01]  /*0200*/  LDG.E R2, desc[UR4][R2.64] ;  /* 0x0000000402027981 */ /* 0x000162000c1e1900 */
[----:B---3--:R-:W-:Y:S02]  /*0210*/  HADD2.F32 R0, -RZ, R0.H0_H0 ;  /* 0x20000000ff007230 */ /* 0x008fe40000004100 */
[----:B----4-:R-:W-:Y:S02]  /*0220*/  HADD2.F32 R23, -RZ, R22.H0_H0 ;  /* 0x20000016ff177230 */ /* 0x010fe40000004100 */
[----:B--2---:R-:W-:-:S03]  /*0230*/  HADD2.F32 R25, -RZ, R24.H0_H0 ;  /* 0x20000018ff197230 */ /* 0x004fc60000004100 */
[----:B------:R-:W-:Y:S01]  /*0240*/  FFMA R22, R0, R23, RZ ;  /* 0x0000001700167223 */ /* 0x000fe200000000ff */
[----:B-----5:R-:W-:-:S03]  /*0250*/  HADD2.F32 R20, -RZ, R20.H0_H0 ;  /* 0x20000014ff147230 */ /* 0x020fc60000004100 */
[----:B------:R-:W-:-:S04]  /*0260*/  FFMA R0, -R0, R23, R22 ;  /* 0x0000001700007223 */ /* 0x000fc80000000116 */
[----:B------:R-:W-:-:S04]  /*0270*/  FFMA R25, R25, R20, -R0 ;  /* 0x0000001419197223 */ /* 0x000fc80000000800 */
[----:B-1----:R-:W-:Y:S01]  /*0280*/  FADD R7, R22, R25 ;  /* 0x0000001916077221 */ /* 0x002fe20000000000 */
[----:B------:R-:W-:-:S03]  /*0290*/  HADD2.F32 R5, -RZ, R8.H0_H0 ;  /* 0x20000008ff057230 */ /* 0x000fc60000004100 */
[----:B------:R-:W-:Y:S01]  /*02a0*/  FADD R22, -R22, R7 ;  /* 0x0000000716167221 */ /* 0x000fe20000000100 */
[----:B------:R-:W-:-:S03]  /*02b0*/  HADD2.F32 R10, -RZ, R10.H0_H0 ;  /* 0x2000000aff0a7230 */ /* 0x000fc60000004100 */
[----:B------:R-:W-:-:S04]  /*02c0*/  FADD R22, -R25, R22 ;  /* 0x0000001619167221 */ /* 0x000fc80000000100 */
[----:B------:R-:W-:-:S04]  /*02d0*/  FFMA R10, R5, R10, -R22 ;  /* 0x0000000a050a7223 */ /* 0x000fc80000000816 */
[----:B------:R-:W-:Y:S01]  /*02e0*/  FADD R0, R7, R10 ;  /* 0x0000000a07007221 */ /* 0x000fe20000000000 */
[----:B------:R-:W-:-:S03]  /*02f0*/  HADD2.F32 R4, -RZ, R11.H0_H0 ;  /* 0x2000000bff047230 */ /* 0x000fc60000004100 */
[----:B------:R-:W-:Y:S01]  /*0300*/  FADD R7, -R7, R0 ;  /* 0x0000000007077221 */ /* 0x000fe20000000100 */
[----:B------:R-:W-:-:S03]  /*0310*/  HADD2.F32 R12, -RZ, R12.H0_H0 ;  /* 0x2000000cff0c7230 */ /* 0x000fc60000004100 */
[----:B------:R-:W-:-:S04]  /*0320*/  FADD R7, -R10, R7 ;  /* 0x000000070a077221 */ /* 0x000fc80000000100 */
[----:B------:R-:W-:-:S04]  /*0330*/  FFMA R7, R4, R12, -R7 ;  /* 0x0000000c04077223 */ /* 0x000fc80000000807 */
[----:B0-----:R-:W-:Y:S01]  /*0340*/  FADD R3, R0, R7 ;  /* 0x0000000700037221 */ /* 0x001fe20000000000 */
        /* <DEDUP_REMOVED lines=15> */
[----:B------:R-:W-:Y:S02]  /*0440*/  FADD R3, -R3, R4 ;  /* 0x0000000403037221 */ /* 0x000fe40000000100 */
[----:B------:R-:W0:Y:S02]  /*0450*/  LDC.64 R4, c[0x0][0x398] ;  /* 0x0000e600ff047b82 */ /* 0x000e240000000a00 */
        /* <DEDUP_REMOVED lines=8> */
[----:B0-----:R-:W-:-:S04]  /*04e0*/  IMAD.WIDE R4, R9, 0x4, R4 ;  /* 0x0000000409047825 */ /* 0x001fc800078e0204 */
[----:B------:R-:W-:-:S05]  /*04f0*/  FADD R7, R2, R7 ;  /* 0x0000000702077221 */ /* 0x000fca0000000000 */
[----:B------:R-:W-:Y:S01]  /*0500*/  STG.E desc[UR4][R4.64], R7 ;  /* 0x0000000704007986 */ /* 0x000fe2000c101904 */
[----:B------:R-:W-:Y:S05]  /*0510*/  EXIT ;  /* 0x000000000000794d */ /* 0x000fea0003800000 */
.L_x_0:
[----:B------:R-:W-:-:S00]  /*0520*/  BRA `(.L_x_0) ;  /* 0xfffffffc00fc7947 */ /* 0x000fc0000383ffff */
[----:B------:R-:W-:-:S00]  /*0530*/  NOP ;  /* 0x0000000000007918 */ /* 0x000fc00000000000 */
        /* <DEDUP_REMOVED lines=12> */
.L_x_12:


//--------------------- .text._Z16dpas_kernel_wmmaPK6__halfS1_PKfPfiPi --------------------------
	.section	.text._Z16dpas_kernel_wmmaPK6__halfS1_PKfPfiPi,"ax",@progbits
	.align	128
        .global         _Z16dpas_kernel_wmmaPK6__halfS1_PKfPfiPi
        .type           _Z16dpas_kernel_wmmaPK6__halfS1_PKfPfiPi,@function
        .size           _Z16dpas_kernel_wmmaPK6__halfS1_PKfPfiPi,(.L_x_13 - _Z16dpas_kernel_wmmaPK6__halfS1_PKfPfiPi)
        .other          _Z16dpas_kernel_wmmaPK6__halfS1_PKfPfiPi,@"STO_CUDA_ENTRY STV_DEFAULT"
_Z16dpas_kernel_wmmaPK6__halfS1_PKfPfiPi:
.text._Z16dpas_kernel_wmmaPK6__halfS1_PKfPfiPi:
[----:B------:R-:W-:Y:S01]  /*0000*/  LDC R1, c[0x0][0x37c] ;  /* 0x0000df00ff017b82 */ /* 0x000fe20000000800 */
[----:B------:R-:W0:Y:S01]  /*0010*/  S2R R0, SR_CTAID.X ;  /* 0x0000000000007919 */ /* 0x000e220000002500 */
[----:B------:R-:W0:Y:S02]  /*0020*/  LDCU UR4, c[0x0][0x3a0] ;  /* 0x00007400ff0477ac */ /* 0x000e240008000800 */
[----:B0-----:R-:W-:-:S13]  /*0030*/  ISETP.GE.AND P0, PT, R0, UR4, PT ;  /* 0x0000000400007c0c */ /* 0x001fda000bf06270 */
[----:B------:R-:W-:Y:S05]  /*0040*/  @P0 EXIT ;  /* 0x000000000000094d */ /* 0x000fea0003800000 */
[----:B------:R-:W0:Y:S01]  /*0050*/  S2R R3, SR_TID.X ;  /* 0x0000000000037919 */ /* 0x000e220000002100 */
[----:B------:R-:W1:Y:S01]  /*0060*/  LDCU.64 UR8, c[0x0][0x358] ;  /* 0x00006b00ff0877ac */ /* 0x000e620008000a00 */
[----:B------:R-:W-:Y:S01]  /*0070*/  BSSY.RECONVERGENT B0, `(.L_x_1) ;  /* 0x0000008000007945 */ /* 0x000fe20003800200 */
[----:B------:R-:W-:Y:S01]  /*0080*/  IMAD.MOV.U32 R4, RZ, RZ, RZ ;  /* 0x000000ffff047224 */ /* 0x000fe200078e00ff */
[C---:B0-----:R-:W-:Y:S02]  /*0090*/  ISETP.NE.AND P0, PT, R3.reuse, RZ, PT ;  /* 0x000000ff0300720c */ /* 0x041fe40003f05270 */
[----:B------:R-:W-:-:S11]  /*00a0*/  ISETP.GT.U32.AND P1, PT, R3, 0xff, PT ;  /* 0x000000ff0300780c */ /* 0x000fd60003f24070 */
[----:B-1----:R-:W-:Y:S05]  /*00b0*/  @P0 BRA `(.L_x_2) ;  /* 0x00000000000c0947 */ /* 0x002fea0003800000 */
[----:B------:R-:W0:Y:S02]  /*00c0*/  LDC.64 R4, c[0x0][0x390] ;  /* 0x0000e400ff047b82 */ /* 0x000e240000000a00 */
[----:B0-----:R-:W-:-:S06]  /*00d0*/  IMAD.WIDE.U32 R4, R0, 0x4, R4 ;  /* 0x0000000400047825 */ /* 0x001fcc00078e0004 */
[----:B------:R0:W5:Y:S02]  /*00e0*/  LDG.E R4, desc[UR8][R4.64] ;  /* 0x0000000804047981 */ /* 0x000164000c1e1900 */
.L_x_2:
[----:B------:R-:W-:Y:S05]  /*00f0*/  BSYNC.RECONVERGENT B0 ;  /* 0x0000000000007941 */ /* 0x000fea0003800200 */
.L_x_1:
[----:B------:R-:W-:Y:S04]  /*0100*/  BSSY.RECONVERGENT B0, `(.L_x_3) ;  /* 0x0000054000007945 */ /* 0x000fe80003800200 */
[----:B------:R-:W-:Y:S05]  /*0110*/  @P1 BRA `(.L_x_4) ;  /* 0x0000000400481947 */ /* 0x000fea0003800000 */
[----:B------:R-:W1:Y:S01]  /*0120*/  LDC R2, c[0x0][0x360] ;  /* 0x0000d800ff027b82 */ /* 0x000e620000000800 */
[----:B------:R-:W-:Y:S01]  /*0130*/  BSSY.RECONVERGENT B1, `(.L_x_5) ;  /* 0x000002f000017945 */ /* 0x000fe20003800200 */
[----:B-1----:R-:W1:Y:S01]  /*0140*/  I2F.U32.RP R10, R2 ;  /* 0x00000002000a7306 */ /* 0x002e620000209000 */
[----:B0-----:R-:W-:Y:S02]  /*0150*/  IADD3 R5, PT, PT, R3, R2, RZ ;  /* 0x0000000203057210 */ /* 0x001fe40007ffe0ff */
[----:B------:R-:W-:Y:S02]  /*0160*/  ISETP.NE.U32.AND P3, PT, R2, RZ, PT ;  /* 0x000000ff0200720c */ /* 0x000fe40003f65070 */
[C---:B------:R-:W-:Y:S02]  /*0170*/  ISETP.GE.U32.AND P1, PT, R5.reuse, 0x100, PT ;  /* 0x000001000500780c */ /* 0x040fe40003f26070 */
[----:B------:R-:W-:Y:S02]  /*0180*/  VIMNMX.U32 R8, PT, PT, R5, 0x100, !PT ;  /* 0x0000010005087848 */ /* 0x000fe40007fe0000 */
[----:B------:R-:W-:-:S04]  /*0190*/  SEL R9, RZ, 0x1, P1 ;  /* 0x00000001ff097807 */ /* 0x000fc80000800000 */
[----:B------:R-:W-:Y:S01]  /*01a0*/  IADD3 R5, PT, PT, R8, -R5, -R9 ;  /* 0x8000000508057210 */ /* 0x000fe20007ffe809 */
[----:B-1----:R-:W0:Y:S02]  /*01b0*/  MUFU.RCP R10, R10 ;  /* 0x0000000a000a7308 */ /* 0x002e240000001000 */
[----:B0-----:R-:W-:-:S06]  /*01c0*/  VIADD R6, R10, 0xffffffe ;  /* 0x0ffffffe0a067836 */ /* 0x001fcc0000000000 */
[----:B------:R0:W1:Y:S02]  /*01d0*/  F2I.FTZ.U32.TRUNC.NTZ R7, R6 ;  /* 0x0000000600077305 */ /* 0x000064000021f000 */
[----:B0-----:R-:W-:Y:S02]  /*01e0*/  IMAD.MOV.U32 R6, RZ, RZ, RZ ;  /* 0x000000ffff067224 */ /* 0x001fe400078e00ff */
[----:B-1----:R-:W-:-:S04]  /*01f0*/  IMAD.MOV R11, RZ, RZ, -R7 ;  /* 0x000000ffff0b7224 */ /* 0x002fc800078e0a07 */
[----:B------:R-:W-:-:S04]  /*0200*/  IMAD R11, R11, R2, RZ ;  /* 0x000000020b0b7224 */ /* 0x000fc800078e02ff */
[----:B------:R-:W-:-:S06]  /*0210*/  IMAD.HI.U32 R10, R7, R11, R6 ;  /* 0x0000000b070a7227 */ /* 0x000fcc00078e0006 */
[----:B------:R-:W-:-:S04]  /*0220*/  IMAD.HI.U32 R10, R10, R5, RZ ;  /* 0x000000050a0a7227 */ /* 0x000fc800078e00ff */
[----:B------:R-:W-:-:S04]  /*0230*/  IMAD.MOV R6, RZ, RZ, -R10 ;  /* 0x000000ffff067224 */ /* 0x000fc800078e0a0a */
[----:B------:R-:W-:-:S05]  /*0240*/  IMAD R5, R2, R6, R5 ;  /* 0x0000000602057224 */ /* 0x000fca00078e0205 */
[----:B------:R-:W-:-:S13]  /*0250*/  ISETP.GE.U32.AND P1, PT, R5, R2, PT ;  /* 0x000000020500720c */ /* 0x000fda0003f26070 */
[----:B------:R-:W-:Y:S01]  /*0260*/  @P1 IMAD.IADD R5, R5, 0x1, -R2 ;  /* 0x0000000105051824 */ /* 0x000fe200078e0a02 */
[----:B------:R-:W-:-:S04]  /*0270*/  @P1 IADD3 R10, PT, PT, R10, 0x1, RZ ;  /* 0x000000010a0a1810 */ /* 0x000fc80007ffe0ff */
[----:B------:R-:W-:-:S13]  /*0280*/  ISETP.GE.U32.AND P2, PT, R5, R2, PT ;  /* 0x000000020500720c */ /* 0x000fda0003f46070 */
[----:B------:R-:W-:Y:S01]  /*0290*/  @P2 VIADD R10, R10, 0x1 ;  /* 0x000000010a0a2836 */ /* 0x000fe20000000000 */
[----:B------:R-:W-:-:S05]  /*02a0*/  @!P3 LOP3.LUT R10, RZ, R2, RZ, 0x33, !PT ;  /* 0x00000002ff0ab212 */ /* 0x000fca00078e33ff */
[----:B------:R-:W-:-:S05]  /*02b0*/  IMAD.IADD R9, R9, 0x1, R10 ;  /* 0x0000000109097824 */ /* 0x000fca00078e020a */
[C---:B------:R-:W-:Y:S02]  /*02c0*/  LOP3.LUT R5, R9.reuse, 0x3, RZ, 0xc0, !PT ;  /* 0x0000000309057812 */ /* 0x040fe400078ec0ff */
[----:B------:R-:W-:Y:S02]  /*02d0*/  ISETP.GE.U32.AND P2, PT, R9, 0x3, PT ;  /* 0x000000030900780c */ /* 0x000fe40003f46070 */
[----:B------:R-:W-:-:S13]  /*02e0*/  ISETP.NE.AND P1, PT, R5, 0x3, PT ;  /* 0x000000030500780c */ /* 0x000fda0003f25270 */
[----:B------:R-:W-:Y:S05]  /*02f0*/  @!P1 BRA `(.L_x_6) ;  /* 0x0000000000489947 */ /* 0x000fea0003800000 */
[----:B------:R-:W0:Y:S01]  /*0300*/  S2R R8, SR_CgaCtaId ;  /* 0x0000000000087919 */ /* 0x000e220000008800 */
[----:B------:R-:W-:Y:S01]  /*0310*/  VIADD R9, R9, 0x1 ;  /* 0x0000000109097836 */ /* 0x000fe20000000000 */
[----:B------:R-:W-:-:S04]  /*0320*/  MOV R5, 0x400 ;  /* 0x0000040000057802 */ /* 0x000fc80000000f00 */
[----:B------:R-:W-:Y:S02]  /*0330*/  LOP3.LUT R9, R9, 0x3, RZ, 0xc0, !PT ;  /* 0x0000000309097812 */ /* 0x000fe400078ec0ff */
[----:B------:R-:W-:Y:S02]  /*0340*/  IADD3 R7, PT, PT, R5, 0x200, RZ ;  /* 0x0000020005077810 */ /* 0x000fe40007ffe0ff */
[C---:B0-----:R-:W-:Y:S01]  /*0350*/  LEA R6, R8.reuse, R5, 0x18 ;  /* 0x0000000508067211 */ /* 0x041fe200078ec0ff */
[----:B------:R-:W-:Y:S01]  /*0360*/  IMAD.SHL.U32 R5, R3, 0x2, RZ ;  /* 0x0000000203057824 */ /* 0x000fe200078e00ff */
[----:B------:R-:W-:Y:S01]  /*0370*/  LEA R8, R8, R7, 0x18 ;  /* 0x0000000708087211 */ /* 0x000fe200078ec0ff */
[----:B------:R-:W-:Y:S02]  /*0380*/  IMAD R3, R9, R2, R3 ;  /* 0x0000000209037224 */ /* 0x000fe400078e0203 */
[----:B------:R-:W-:-:S07]  /*0390*/  IMAD.MOV R9, RZ, RZ, -R9 ;  /* 0x000000ffff097224 */ /* 0x000fce00078e0a09 */
.L_x_7:
[--C-:B------:R-:W-:Y:S01]  /*03a0*/  IMAD.IADD R7, R6, 0x1, R5.reuse ;  /* 0x0000000106077824 */ /* 0x100fe200078e0205 */
[----:B------:R-:W-:Y:S01]  /*03b0*/  IADD3 R10, PT, PT, R8, R5, RZ ;  /* 0x00000005080a7210 */ /* 0x000fe20007ffe0ff */
[----:B------:R-:W-:Y:S02]  /*03c0*/  VIADD R9, R9, 0x1 ;  /* 0x0000000109097836 */ /* 0x000fe40000000000 */
[----:B------:R-:W-:Y:S01]  /*03d0*/  IMAD R5, R2, 0x2, R5 ;  /* 0x0000000202057824 */ /* 0x000fe200078e0205 */
[----:B------:R0:W-:Y:S02]  /*03e0*/  STS.U16 [R7], RZ ;  /* 0x000000ff07007388 */ /* 0x0001e40000000400 */
[----:B------:R-:W-:Y:S02]  /*03f0*/  ISETP.NE.AND P1, PT, R9, RZ, PT ;  /* 0x000000ff0900720c */ /* 0x000fe40003f25270 */
[----:B------:R0:W-:Y:S11]  /*0400*/  STS.U16 [R10], RZ ;  /* 0x000000ff0a007388 */ /* 0x0001f60000000400 */
[----:B0-----:R-:W-:Y:S05]  /*0410*/  @P1 BRA `(.L_x_7) ;  /* 0xfffffffc00e01947 */ /* 0x001fea000383ffff */
.L_x_6:
[----:B------:R-:W-:Y:S05]  /*0420*/  BSYNC.RECONVERGENT B1 ;  /* 0x0000000000017941 */ /* 0x000fea0003800200 */
.L_x_5:
[----:B------:R-:W-:Y:S05]  /*0430*/  @!P2 BRA `(.L_x_4) ;  /* 0x000000000080a947 */ /* 0x000fea0003800000 */
[----:B------:R-:W0:Y:S01]  /*0440*/  S2R R7, SR_CgaCtaId ;  /* 0x0000000000077919 */ /* 0x000e220000008800 */
[----:B------:R-:W-:Y:S02]  /*0450*/  MOV R5, 0x400 ;  /* 0x0000040000057802 */ /* 0x000fe40000000f00 */
[----:B------:R-:W-:-:S03]  /*0460*/  SHF.L.U32 R11, R3, 0x1, RZ ;  /* 0x00000001030b7819 */ /* 0x000fc600000006ff */
[----:B------:R-:W-:Y:S01]  /*0470*/  VIADD R6, R5, 0x200 ;  /* 0x0000020005067836 */ /* 0x000fe20000000000 */
[----:B0-----:R-:W-:-:S04]  /*0480*/  LEA R23, R7, R5, 0x18 ;  /* 0x0000000507177211 */ /* 0x001fc800078ec0ff */
[----:B------:R-:W-:Y:S01]  /*0490*/  LEA R21, R7, R6, 0x18 ;  /* 0x0000000607157211 */ /* 0x000fe200078ec0ff */
[----:B------:R-:W-:-:S03]  /*04a0*/  IMAD R8, R2, 0x2, R23 ;  /* 0x0000000202087824 */ /* 0x000fc600078e0217 */
[C---:B------:R-:W-:Y:S01]  /*04b0*/  LEA R6, R2.reuse, R21, 0x2 ;  /* 0x0000001502067211 */ /* 0x040fe200078e10ff */
[C-C-:B------:R-:W-:Y:S02]  /*04c0*/  IMAD R9, R2.reuse, 0x4, R23.reuse ;  /* 0x0000000402097824 */ /* 0x140fe400078e0217 */
[C---:B------:R-:W-:Y:S02]  /*04d0*/  IMAD R10, R2.reuse, 0x6, R23 ;  /* 0x00000006020a7824 */ /* 0x040fe400078e0217 */
[C-C-:B------:R-:W-:Y:S02]  /*04e0*/  IMAD R5, R2.reuse, 0x2, R21.reuse ;  /* 0x0000000202057824 */ /* 0x140fe400078e0215 */
[----:B------:R-:W-:-:S07]  /*04f0*/  IMAD R7, R2, 0x6, R21 ;  /* 0x0000000602077824 */ /* 0x000fce00078e0215 */
.L_x_8:
[--C-:B-1----:R-:W-:Y:S01]  /*0500*/  IMAD.IADD R12, R23, 0x1, R11.reuse ;  /* 0x00000001170c7824 */ /* 0x102fe200078e020b */
[-C--:B------:R-:W-:Y:S01]  /*0510*/  IADD3 R15, PT, PT, R5, R11.reuse, RZ ;  /* 0x0000000b050f7210 */ /* 0x080fe20007ffe0ff */
[--C-:B------:R-:W-:Y:S01]  /*0520*/  IMAD.IADD R13, R21, 0x1, R11.reuse ;  /* 0x00000001150d7824 */ /* 0x100fe200078e020b */
[----:B------:R-:W-:Y:S01]  /*0530*/  IADD3 R19, PT, PT, R7, R11, RZ ;  /* 0x0000000b07137210 */ /* 0x000fe20007ffe0ff */
[--C-:B------:R-:W-:Y:S01]  /*0540*/  IMAD.IADD R14, R8, 0x1, R11.reuse ;  /* 0x00000001080e7824 */ /* 0x100fe200078e020b */
[----:B------:R1:W-:Y:S01]  /*0550*/  STS.U16 [R12], RZ ;  /* 0x000000ff0c007388 */ /* 0x0003e20000000400 */
[--C-:B------:R-:W-:Y:S02]  /*0560*/  IMAD.IADD R16, R9, 0x1, R11.reuse ;  /* 0x0000000109107824 */ /* 0x100fe400078e020b */
[--C-:B------:R-:W-:Y:S01]  /*0570*/  IMAD.IADD R17, R6, 0x1, R11.reuse ;  /* 0x0000000106117824 */ /* 0x100fe200078e020b */
[----:B------:R1:W-:Y:S01]  /*0580*/  STS.U16 [R13], RZ ;  /* 0x000000ff0d007388 */ /* 0x0003e20000000400 */
[----:B------:R-:W-:-:S02]  /*0590*/  IMAD.IADD R18, R10, 0x1, R11 ;  /* 0x000000010a127824 */ /* 0x000fc400078e020b */
[C---:B------:R-:W-:Y:S01]  /*05a0*/  IMAD R3, R2.reuse, 0x4, R3 ;  /* 0x0000000402037824 */ /* 0x040fe200078e0203 */
[----:B------:R1:W-:Y:S01]  /*05b0*/  STS.U16 [R14], RZ ;  /* 0x000000ff0e007388 */ /* 0x0003e20000000400 */
[----:B------:R-:W-:-:S03]  /*05c0*/  IMAD R11, R2, 0x8, R11 ;  /* 0x00000008020b7824 */ /* 0x000fc600078e020b */
[----:B------:R1:W-:Y:S01]  /*05d0*/  STS.U16 [R15], RZ ;  /* 0x000000ff0f007388 */ /* 0x0003e20000000400 */
[----:B------:R-:W-:-:S03]  /*05e0*/  ISETP.GE.U32.AND P1, PT, R3, 0x100, PT ;  /* 0x000001000300780c */ /* 0x000fc60003f26070 */
[----:B------:R1:W-:Y:S04]  /*05f0*/  STS.U16 [R16], RZ ;  /* 0x000000ff10007388 */ /* 0x0003e80000000400 */
[----:B------:R1:W-:Y:S04]  /*0600*/  STS.U16 [R17], RZ ;  /* 0x000000ff11007388 */ /* 0x0003e80000000400 */
[----:B------:R1:W-:Y:S04]  /*0610*/  STS.U16 [R18], RZ ;  /* 0x000000ff12007388 */ /* 0x0003e80000000400 */
[----:B------:R1:W-:Y:S01]  /*0620*/  STS.U16 [R19], RZ ;  /* 0x000000ff13007388 */ /* 0x0003e20000000400 */
[----:B------:R-:W-:Y:S05]  /*0630*/  @!P1 BRA `(.L_x_8) ;  /* 0xfffffffc00b09947 */ /* 0x000fea000383ffff */
.L_x_4:
[----:B------:R-:W-:Y:S05]  /*0640*/  BSYNC.RECONVERGENT B0 ;  /* 0x0000000000007941 */ /* 0x000fea0003800200 */
.L_x_3:
[----:B------:R-:W2:Y:S01]  /*0650*/  S2R R2, SR_LANEID ;  /* 0x0000000000027919 */ /* 0x000ea20000000000 */
[----:B------:R-:W-:Y:S01]  /*0660*/  BSSY.RECONVERGENT B0, `(.L_x_9) ;  /* 0x000002b000007945 */ /* 0x000fe20003800200 */
[----:B------:R-:W-:Y:S06]  /*0670*/  BAR.SYNC.DEFER_BLOCKING 0x0 ;  /* 0x0000000000007b1d */ /* 0x000fec0000010000 */
[----:B------:R-:W-:Y:S05]  /*0680*/  @P0 BRA `(.L_x_10) ;  /* 0x0000000000a00947 */ /* 0x000fea0003800000 */
[----:B------:R-:W3:Y:S01]  /*0690*/  LDC.64 R8, c[0x0][0x380] ;  /* 0x0000e000ff087b82 */ /* 0x000ee20000000a00 */
[----:B------:R-:W-:-:S07]  /*06a0*/  IMAD.SHL.U32 R3, R0, 0x8, RZ ;  /* 0x0000000800037824 */ /* 0x000fce00078e00ff */
[----:B------:R-:W4:Y:S01]  /*06b0*/  LDC.64 R6, c[0x0][0x388] ;  /* 0x0000e200ff067b82 */ /* 0x000f220000000a00 */
[----:B---3--:R-:W-:-:S05]  /*06c0*/  IMAD.WIDE.U32 R8, R3, 0x2, R8 ;  /* 0x0000000203087825 */ /* 0x008fca00078e0008 */
[----:B------:R-:W3:Y:S01]  /*06d0*/  LDG.E.U16 R23, desc[UR8][R8.64] ;  /* 0x0000000808177981 */ /* 0x000ee2000c1e1500 */
[----:B----4-:R-:W-:-:S03]  /*06e0*/  IMAD.WIDE.U32 R6, R3, 0x2, R6 ;  /* 0x0000000203067825 */ /* 0x010fc600078e0006 */
[----:B0-----:R-:W4:Y:S04]  /*06f0*/  LDG.E.U16 R5, desc[UR8][R8.64+0x2] ;  /* 0x0000020808057981 */ /* 0x001f28000c1e1500 */
[----:B------:R-:W2:Y:S04]  /*0700*/  LDG.E.U16 R11, desc[UR8][R8.64+0x4] ;  /* 0x00000408080b7981 */ /* 0x000ea8000c1e1500 */
[----:B-1----:R-:W2:Y:S04]  /*0710*/  LDG.E.U16 R13, desc[UR8][R8.64+0x6] ;  /* 0x00000608080d7981 */ /* 0x002ea8000c1e1500 */
[----:B------:R-:W2:Y:S04]  /*0720*/  LDG.E.U16 R15, desc[UR8][R8.64+0x8] ;  /* 0x00000808080f7981 */ /* 0x000ea8000c1e1500 */
        /* <DEDUP_REMOVED lines=10> */
[----:B------:R-:W2:Y:S01]  /*07d0*/  LDG.E.U16 R22, desc[UR8][R6.64+0xe] ;  /* 0x00000e0806167981 */ /* 0x000ea2000c1e1500 */
[----:B------:R-:W0:Y:S01]  /*07e0*/  S2UR UR5, SR_CgaCtaId ;  /* 0x00000000000579c3 */ /* 0x000e220000008800 */
[----:B------:R-:W-:-:S02]  /*07f0*/  UMOV UR4, 0x400 ;  /* 0x0000040000047882 */ /* 0x000fc40000000000 */
[----:B0-----:R-:W-:-:S09]  /*0800*/  ULEA UR4, UR5, UR4, 0x18 ;  /* 0x0000000405047291 */ /* 0x001fd2000f8ec0ff */
[----:B---3--:R3:W-:Y:S04]  /*0810*/  STS.U16 [UR4], R23 ;  /* 0x00000017ff007988 */ /* 0x0087e80008000404 */
[----:B----4-:R3:W-:Y:S04]  /*0820*/  STS.U16 [UR4+0x2], R5 ;  /* 0x00000205ff007988 */ /* 0x0107e80008000404 */
[----:B--2---:R3:W-:Y:S04]  /*0830*/  STS.U16 [UR4+0x4], R11 ;  /* 0x0000040bff007988 */ /* 0x0047e80008000404 */
[----:B------:R3:W-:Y:S04]  /*0840*/  STS.U16 [UR4+0x6], R13 ;  /* 0x0000060dff007988 */ /* 0x0007e80008000404 */
        /* <DEDUP_REMOVED lines=11> */
[----:B------:R3:W-:Y:S02]  /*0900*/  STS.U16 [UR4+0x20e], R22 ;  /* 0x00020e16ff007988 */ /* 0x0007e40008000404 */
.L_x_10:
[----:B------:R-:W-:Y:S05]  /*0910*/  BSYNC.RECONVERGENT B0 ;  /* 0x0000000000007941 */ /* 0x000fea0003800200 */
.L_x_9:
[----:B------:R-:W4:Y:S01]  /*0920*/  S2UR UR5, SR_CgaCtaId ;  /* 0x00000000000579c3 */ /* 0x000f220000008800 */
[----:B--23--:R-:W-:-:S07]  /*0930*/  SHF.R.U32.HI R3, RZ, 0x3, R2 ;  /* 0x00000003ff037819 */ /* 0x00cfce0000011602 */
[----:B------:R-:W-:Y:S01]  /*0940*/  BAR.SYNC.DEFER_BLOCKING 0x0 ;  /* 0x0000000000007b1d */ /* 0x000fe20000010000 */
[----:B0-----:R-:W-:Y:S02]  /*0950*/  LOP3.LUT R5, R2, 0x7, RZ, 0xc0, !PT ;  /* 0x0000000702057812 */ /* 0x001fe400078ec0ff */
[C---:B------:R-:W-:Y:S01]  /*0960*/  SHF.L.U32 R8, R3.reuse, 0x3, RZ ;  /* 0x0000000303087819 */ /* 0x040fe200000006ff */
[----:B------:R-:W-:Y:S01]  /*0970*/  IMAD.SHL.U32 R7, R3, 0x8, RZ ;  /* 0x0000000803077824 */ /* 0x000fe200078e00ff */
[----:B------:R-:W-:Y:S01]  /*0980*/  SHF.R.U32.HI R6, RZ, 0x4, R2 ;  /* 0x00000004ff067819 */ /* 0x000fe20000011602 */
[----:B------:R-:W-:Y:S01]  /*0990*/  UMOV UR4, 0x400 ;  /* 0x0000040000047882 */ /* 0x000fe20000000000 */
[--C-:B------:R-:W-:Y:S01]  /*09a0*/  LOP3.LUT R3, R8, 0x8, R5.reuse, 0xe2, !PT ;  /* 0x0000000808037812 */ /* 0x100fe200078ee205 */
[----:B------:R-:W-:Y:S02]  /*09b0*/  UIADD3 UR6, UPT, UPT, UR4, 0x200, URZ ;  /* 0x0000020004067890 */ /* 0x000fe4000fffe0ff */
[----:B------:R-:W-:Y:S01]  /*09c0*/  IMAD R8, R6, 0x8, R5 ;  /* 0x0000000806087824 */ /* 0x000fe200078e0205 */
[----:B------:R-:W-:-:S02]  /*09d0*/  LOP3.LUT R5, R7, 0x8, RZ, 0xe2, !PT ;  /* 0x0000000807057812 */ /* 0x000fc400078ee2ff */
[----:B------:R-:W-:-:S03]  /*09e0*/  SHF.L.U32 R6, R6, 0x3, RZ ;  /* 0x0000000306067819 */ /* 0x000fc600000006ff */
[----:B------:R-:W-:Y:S02]  /*09f0*/  IMAD R5, R8, 0x10, R5 ;  /* 0x0000001008057824 */ /* 0x000fe400078e0205 */
[----:B------:R-:W-:Y:S01]  /*0a00*/  IMAD R3, R3, 0x10, R6 ;  /* 0x0000001003037824 */ /* 0x000fe200078e0206 */
[----:B------:R-:W-:Y:S01]  /*0a10*/  CS2R R6, SRZ ;  /* 0x0000000000067805 */ /* 0x000fe2000001ff00 */
[----:B----4-:R-:W-:Y:S02]  /*0a20*/  ULEA UR6, UR5, UR6, 0x18 ;  /* 0x0000000605067291 */ /* 0x010fe4000f8ec0ff */
[----:B------:R-:W-:Y:S02]  /*0a30*/  ULEA UR7, UR5, UR4, 0x18 ;  /* 0x0000000405077291 */ /* 0x000fe4000f8ec0ff */
[----:B------:R-:W-:Y:S02]  /*0a40*/  UIADD3 UR4, UPT, UPT, UR4, 0x400, URZ ;  /* 0x0000040004047890 */ /* 0x000fe4000fffe0ff */
[----:B-1----:R-:W-:-:S02]  /*0a50*/  LEA R12, R5, UR6, 0x1 ;  /* 0x00000006050c7c11 */ /* 0x002fc4000f8e08ff */
[----:B------:R-:W-:Y:S01]  /*0a60*/  LEA R16, R3, UR7, 0x1 ;  /* 0x0000000703107c11 */ /* 0x000fe2000f8e08ff */
[----:B------:R-:W-:Y:S01]  /*0a70*/  ULEA UR4, UR5, UR4, 0x18 ;  /* 0x0000000405047291 */ /* 0x000fe2000f8ec0ff */
[----:B------:R-:W-:Y:S02]  /*0a80*/  MOV R5, RZ ;  /* 0x000000ff00057202 */ /* 0x000fe40000000f00 */
[----:B------:R-:W-:Y:S01]  /*0a90*/  LDSM.16.M88.4 R12, [R12] ;  /* 0x000000000c0c783b */ /* 0x000fe20000000200 */
[----:B------:R-:W-:Y:S02]  /*0aa0*/  SHF.R.U32.HI R3, RZ, 0x2, R2 ;  /* 0x00000002ff037819 */ /* 0x000fe40000011602 */
[----:B------:R-:W-:Y:S01]  /*0ab0*/  LOP3.LUT R2, R2, 0x3, RZ, 0xc0, !PT ;  /* 0x0000000302027812 */ /* 0x000fe200078ec0ff */
[----:B------:R-:W0:Y:S04]  /*0ac0*/  LDSM.16.M88.4 R8, [R16] ;  /* 0x000000001008783b */ /* 0x000e280000000200 */
[----:B------:R-:W-:-:S05]  /*0ad0*/  IMAD R2, R3, 0x8, R2 ;  /* 0x0000000803027824 */ /* 0x000fca00078e0202 */
[----:B------:R-:W-:Y:S01]  /*0ae0*/  LEA R2, R2, UR4, 0x3 ;  /* 0x0000000402027c11 */ /* 0x000fe2000f8e18ff */
[C---:B0----5:R-:W-:Y:S08]  /*0af0*/  HMMA.16816.F32 R4, R8.reuse, R12, R4 ;  /* 0x0000000c0804723c */ /* 0x061ff00000001804 */
[----:B------:R-:W-:Y:S11]  /*0b00*/  HMMA.16816.F32 R8, R8, R14, RZ ;  /* 0x0000000e0808723c */ /* 0x000ff600000018ff */
[----:B------:R0:W-:Y:S04]  /*0b10*/  STS.64 [R2], R4 ;  /* 0x0000000402007388 */ /* 0x0001e80000000a00 */
[----:B------:R0:W-:Y:S04]  /*0b20*/  STS.64 [R2+0x200], R6 ;  /* 0x0002000602007388 */ /* 0x0001e80000000a00 */
[----:B------:R0:W-:Y:S04]  /*0b30*/  STS.64 [R2+0x20], R8 ;  /* 0x0000200802007388 */ /* 0x0001e80000000a00 */
[----:B------:R0:W-:Y:S01]  /*0b40*/  STS.64 [R2+0x220], R10 ;  /* 0x0002200a02007388 */ /* 0x0001e20000000a00 */
[----:B------:R-:W-:Y:S06]  /*0b50*/  BAR.SYNC.DEFER_BLOCKING 0x0 ;  /* 0x0000000000007b1d */ /* 0x000fec0000010000 */
[----:B------:R-:W-:Y:S05]  /*0b60*/  @P0 EXIT ;  /* 0x000000000000094d */ /* 0x000fea0003800000 */
[----:B0-----:R-:W0:Y:S01]  /*0b70*/  LDS R5, [UR7+0x400] ;  /* 0x00040007ff057984 */ /* 0x001e220008000800 */
[----:B------:R-:W1:Y:S02]  /*0b80*/  LDC.64 R2, c[0x0][0x398] ;  /* 0x0000e600ff027b82 */ /* 0x000e640000000a00 */
[----:B-1----:R-:W-:-:S05]  /*0b90*/  IMAD.WIDE.U32 R2, R0, 0x4, R2 ;  /* 0x0000000400027825 */ /* 0x002fca00078e0002 */
[----:B0-----:R-:W-:Y:S01]  /*0ba0*/  STG.E desc[UR8][R2.64], R5 ;  /* 0x0000000502007986 */ /* 0x001fe2000c101908 */
[----:B------:R-:W-:Y:S05]  /*0bb0*/  EXIT ;  /* 0x000000000000794d */ /* 0x000fea0003800000 */
.L_x_11:
        /* <DEDUP_REMOVED lines=12> */
.L_x_13:


//--------------------- .nv.shared.reserved.0     --------------------------
	.section	.nv.shared.reserved.0,"aw",@nobits
	.weak		__nv_reservedSMEM_offset_0_alias
	.size		__nv_reservedSMEM_offset_0_alias, 0, 64
	.other		__nv_reservedSMEM_offset_0_alias,@"STO_CUDA_RESERVED_SHARED STV_DEFAULT"
__nv_reservedSMEM_offset_0_alias:
	.zero		0
	.zero		64


//--------------------- .nv.shared._Z16dpas_kernel_wmmaPK6__halfS1_PKfPfiPi --------------------------
	.section	.nv.shared._Z16dpas_kernel_wmmaPK6__halfS1_PKfPfiPi,"aw",@nobits
	.sectionflags	@""
	.align	4
.nv.shared._Z16dpas_kernel_wmmaPK6__halfS1_PKfPfiPi:
	.zero		3072


//--------------------- .nv.constant0._Z20dpas_kernel_cudacorePK6__halfS1_PKfPfiPi --------------------------
	.section	.nv.constant0._Z20dpas_kernel_cudacorePK6__halfS1_PKfPfiPi,"a",@progbits
	.sectionflags	@""
	.align	4
.nv.constant0._Z20dpas_kernel_cudacorePK6__halfS1_PKfPfiPi:
	.zero		944


//--------------------- .nv.constant0._Z16dpas_kernel_wmmaPK6__halfS1_PKfPfiPi --------------------------
	.section	.nv.constant0._Z16dpas_kernel_wmmaPK6__halfS1_PKfPfiPi,"a",@progbits
	.sectionflags	@""
	.align	4
.nv.constant0._Z16dpas_kernel_wmmaPK6__halfS1_PKfPfiPi:
	.zero		944


//--------------------- SYMBOLS --------------------------

	.type		.nv.reservedSmem.offset0,@object
	.size		.nv.reservedSmem.offset0,0x4
	.type		.nv.reservedSmem.cap,@object
	.size		.nv.reservedSmem.cap,0x4
